//
// Generated by NVIDIA NVVM Compiler
//
// Compiler Build ID: CL-36424714
// Cuda compilation tools, release 13.0, V13.0.88
// Based on NVVM 20.0.0
//

.version 9.0
.target sm_100
.address_size 64

	// .globl	_Z4yoloPi

.visible .entry _Z4yoloPi(
	.param .u64 .ptr .align 1 _Z4yoloPi_param_0
)
{
	.reg .pred 	%p<3>;
	.reg .b32 	%r<5>;
	.reg .b64 	%rd<5>;

	ld.param.u64 	%rd1, [_Z4yoloPi_param_0];
	cvta.to.global.u64 	%rd2, %rd1;
	mov.u32 	%r1, %tid.x;
	setp.gt.u32 	%p1, %r1, 15;
	setp.lt.u32 	%p2, %r1, 16;
	selp.u32 	%r2, 1, 0, %p2;
	add.s32 	%r3, %r1, %r2;
	mul.wide.u32 	%rd3, %r3, 4;
	add.s64 	%rd4, %rd2, %rd3;
	selp.u32 	%r4, 1, 0, %p1;
	st.global.u32 	[%rd4], %r4;
	bar.sync 	0;
	st.global.u32 	[%rd4], %r4;
	bar.sync 	0;
	st.global.u32 	[%rd4], %r4;
	bar.sync 	0;
	ret;

}


// ===== COMPILED SASS (sm_100) =====

	.target	sm_100

	.elftype	@"ET_EXEC"


//--------------------- .note.nv.tkinfo           --------------------------
	.section	.note.nv.tkinfo,"",@"SHT_NOTE"
	.sectionflags	@"SHF_NOTE_NV_TKINFO"
	.tkinfo
        /*0018*/ 	.word	0x00000002
        /*0030*/ 	.string	""
        /*0030*/ 	.string	"ptxas"
        /*0030*/ 	.string	"Cuda compilation tools, release 13.0, V13.0.88"
        /*0030*/ 	.string	"Build cuda_13.0.r13.0/compiler.36424714_0"
        /*0030*/ 	.string	"-arch sm_100 -m 64 "



//--------------------- .note.nv.cuinfo           --------------------------
	.section	.note.nv.cuinfo,"",@"SHT_NOTE"
	.sectionflags	@"SHF_NOTE_NV_CUINFO"
        /*0018*/ 	.short	0x0002
        /*001a*/ 	.short	0x0064
        /*001c*/ 	.short	0x0082
	.zero		2


//--------------------- .nv.info                  --------------------------
	.section	.nv.info,"",@"SHT_CUDA_INFO"
	.align	4


	//----- nvinfo : EIATTR_REGCOUNT
	.align		4
        /*0000*/ 	.byte	0x04, 0x2f
        /*0002*/ 	.short	(.L_1 - .L_0)
	.align		4
.L_0:
        /*0004*/ 	.word	index@(_Z4yoloPi)
        /*0008*/ 	.word	0x0000000a


	//----- nvinfo : EIATTR_FRAME_SIZE
	.align		4
.L_1:
        /*000c*/ 	.byte	0x04, 0x11
        /*000e*/ 	.short	(.L_3 - .L_2)
	.align		4
.L_2:
        /*0010*/ 	.word	index@(_Z4yoloPi)
        /*0014*/ 	.word	0x00000000


	//----- nvinfo : EIATTR_MIN_STACK_SIZE
	.align		4
.L_3:
        /*0018*/ 	.byte	0x04, 0x12
        /*001a*/ 	.short	(.L_5 - .L_4)
	.align		4
.L_4:
        /*001c*/ 	.word	index@(_Z4yoloPi)
        /*0020*/ 	.word	0x00000000
.L_5:


//--------------------- .nv.compat                --------------------------
	.section	.nv.compat,"",@"SHT_CUDA_COMPAT_INFO"
	.align	4
        /*0000*/ 	.byte	0x02, 0x09, 0x00, 0x00, 0x02, 0x02, 0x01, 0x00, 0x02, 0x05, 0x05, 0x00, 0x03, 0x07, 0x01, 0x01
        /*0010*/ 	.byte	0x02, 0x03, 0x00, 0x00, 0x02, 0x06, 0x01, 0x00, 0x04, 0x0b, 0x08, 0x00, 0x09, 0x00, 0x00, 0x00
        /*0020*/ 	.byte	0x00, 0x00, 0x00, 0x00


//--------------------- .nv.info._Z4yoloPi        --------------------------
	.section	.nv.info._Z4yoloPi,"",@"SHT_CUDA_INFO"
	.sectionflags	@""
	.align	4


	//----- nvinfo : EIATTR_CUDA_API_VERSION
	.align		4
        /*0000*/ 	.byte	0x04, 0x37
        /*0002*/ 	.short	(.L_7 - .L_6)
.L_6:
        /*0004*/ 	.word	0x00000082


	//----- nvinfo : EIATTR_KPARAM_INFO
	.align		4
.L_7:
        /*0008*/ 	.byte	0x04, 0x17
        /*000a*/ 	.short	(.L_9 - .L_8)
.L_8:
        /*000c*/ 	.word	0x00000000
        /*0010*/ 	.short	0x0000
        /*0012*/ 	.short	0x0000
        /*0014*/ 	.byte	0x00, 0xf5, 0x21, 0x00


	//----- nvinfo : EIATTR_SPARSE_MMA_MASK
	.align		4
.L_9:
        /*0018*/ 	.byte	0x03, 0x50
        /*001a*/ 	.short	0x0000


	//----- nvinfo : EIATTR_MAXREG_COUNT
	.align		4
        /*001c*/ 	.byte	0x03, 0x1b
        /*001e*/ 	.short	0x00ff


	//----- nvinfo : EIATTR_NUM_BARRIERS
	.align		4
        /*0020*/ 	.byte	0x02, 0x4c
        /*0022*/ 	.byte	0x01
	.zero		1


	//----- nvinfo : EIATTR_MERCURY_ISA_VERSION
	.align		4
        /*0024*/ 	.byte	0x03, 0x5f
        /*0026*/ 	.short	0x0101


	//----- nvinfo : EIATTR_VRC_CTA_INIT_COUNT
	.align		4
        /*0028*/ 	.byte	0x02, 0x4a
	.zero		1
	.zero		1


	//----- nvinfo : EIATTR_EXIT_INSTR_OFFSETS
	.align		4
        /*002c*/ 	.byte	0x04, 0x1c
        /*002e*/ 	.short	(.L_11 - .L_10)


	//   ....[0]....
.L_10:
        /*0030*/ 	.word	0x00000100


	//----- nvinfo : EIATTR_CBANK_PARAM_SIZE
	.align		4
.L_11:
        /*0034*/ 	.byte	0x03, 0x19
        /*0036*/ 	.short	0x0008


	//----- nvinfo : EIATTR_PARAM_CBANK
	.align		4
        /*0038*/ 	.byte	0x04, 0x0a
        /*003a*/ 	.short	(.L_13 - .L_12)
	.align		4
.L_12:
        /*003c*/ 	.word	index@(.nv.constant0._Z4yoloPi)
        /*0040*/ 	.short	0x0380
        /*0042*/ 	.short	0x0008


	//----- nvinfo : EIATTR_SW_WAR
	.align		4
.L_13:
        /*0044*/ 	.byte	0x04, 0x36
        /*0046*/ 	.short	(.L_15 - .L_14)
.L_14:
        /*0048*/ 	.word	0x00000008
.L_15:


//--------------------- .nv.callgraph             --------------------------
	.section	.nv.callgraph,"",@"SHT_CUDA_CALLGRAPH"
	.align	4
	.sectionentsize	8
	.align		4
        /*0000*/ 	.word	0x00000000
	.align		4
        /*0004*/ 	.word	0xffffffff
	.align		4
        /*0008*/ 	.word	0x00000000
	.align		4
        /*000c*/ 	.word	0xfffffffe
	.align		4
        /*0010*/ 	.word	0x00000000
	.align		4
        /*0014*/ 	.word	0xfffffffd
	.align		4
        /*0018*/ 	.word	0x00000000
	.align		4
        /*001c*/ 	.word	0xfffffffc


//--------------------- .text._Z4yoloPi           --------------------------
	.section	.text._Z4yoloPi,"ax",@progbits
	.align	128
        .global         _Z4yoloPi
        .type           _Z4yoloPi,@function
        .size           _Z4yoloPi,(.L_x_1 - _Z4yoloPi)
        .other          _Z4yoloPi,@"STO_CUDA_ENTRY STV_DEFAULT"
_Z4yoloPi:
.text._Z4yoloPi:
[----:B------:R-:W-:Y:S01]  /*0000*/  LDC R1, c[0x0][0x37c] ;  /* 0x0000df00ff017b82 */ /* 0x000fe20000000800 */
[----:B------:R-:W0:Y:S07]  /*0010*/  S2R R0, SR_TID.X ;  /* 0x0000000000007919 */ /* 0x000e2e0000002100 */
[----:B------:R-:W1:Y:S01]  /*0020*/  LDC.64 R2, c[0x0][0x380] ;  /* 0x0000e000ff027b82 */ /* 0x000e620000000a00 */
[----:B------:R-:W2:Y:S01]  /*0030*/  LDCU.64 UR4, c[0x0][0x358] ;  /* 0x00006b00ff0477ac */ /* 0x000ea20008000a00 */
[C---:B0-----:R-:W-:Y:S01]  /*0040*/  ISETP.GE.U32.AND P1, PT, R0.reuse, 0x10, PT ;  /* 0x000000100000780c */ /* 0x041fe20003f26070 */
[C---:B------:R-:W-:Y:S01]  /*0050*/  VIADD R7, R0.reuse, 0x1 ;  /* 0x0000000100077836 */ /* 0x040fe20000000000 */
[----:B------:R-:W-:-:S04]  /*0060*/  ISETP.GT.U32.AND P0, PT, R0, 0xf, PT ;  /* 0x0000000f0000780c */ /* 0x000fc80003f04070 */
[----:B------:R-:W-:-:S07]  /*0070*/  SEL R5, RZ, 0x1, !P0 ;  /* 0x00000001ff057807 */ /* 0x000fce0004000000 */
[----:B------:R-:W-:-:S04]  /*0080*/  @P1 IMAD.MOV R7, RZ, RZ, R0 ;  /* 0x000000ffff071224 */ /* 0x000fc800078e0200 */
[----:B-1----:R-:W-:-:S05]  /*0090*/  IMAD.WIDE.U32 R2, R7, 0x4, R2 ;  /* 0x0000000407027825 */ /* 0x002fca00078e0002 */
[----:B--2---:R-:W-:Y:S01]  /*00a0*/  STG.E desc[UR4][R2.64], R5 ;  /* 0x0000000502007986 */ /* 0x004fe2000c101904 */
[----:B------:R-:W-:Y:S06]  /*00b0*/  BAR.SYNC.DEFER_BLOCKING 0x0 ;  /* 0x0000000000007b1d */ /* 0x000fec0000010000 */
[----:B------:R-:W-:Y:S02]  /*00c0*/  STG.E desc[UR4][R2.64], R5 ;  /* 0x0000000502007986 */ /* 0x000fe4000c101904 */
[----:B------:R-:W-:Y:S06]  /*00d0*/  BAR.SYNC.DEFER_BLOCKING 0x0 ;  /* 0x0000000000007b1d */ /* 0x000fec0000010000 */
[----:B------:R-:W-:Y:S02]  /*00e0*/  STG.E desc[UR4][R2.64], R5 ;  /* 0x0000000502007986 */ /* 0x000fe4000c101904 */
[----:B------:R-:W-:Y:S06]  /*00f0*/  BAR.SYNC.DEFER_BLOCKING 0x0 ;  /* 0x0000000000007b1d */ /* 0x000fec0000010000 */
[----:B------:R-:W-:Y:S05]  /*0100*/  EXIT ;  /* 0x000000000000794d */ /* 0x000fea0003800000 */
.L_x_0:
[----:B------:R-:W-:-:S00]  /*0110*/  BRA `(.L_x_0) ;  /* 0xfffffffc00fc7947 */ /* 0x000fc0000383ffff */
[----:B------:R-:W-:-:S00]  /*0120*/  NOP ;  /* 0x0000000000007918 */ /* 0x000fc00000000000 */
        /* <DEDUP_REMOVED lines=13> */
.L_x_1:


//--------------------- .nv.shared.reserved.0     --------------------------
	.section	.nv.shared.reserved.0,"aw",@nobits
	.weak		__nv_reservedSMEM_offset_0_alias
	.size		__nv_reservedSMEM_offset_0_alias, 0, 64
	.other		__nv_reservedSMEM_offset_0_alias,@"STO_CUDA_RESERVED_SHARED STV_DEFAULT"
__nv_reservedSMEM_offset_0_alias:
	.zero		0
	.zero		64


//--------------------- .nv.constant0._Z4yoloPi   --------------------------
	.section	.nv.constant0._Z4yoloPi,"a",@progbits
	.sectionflags	@""
	.align	4
.nv.constant0._Z4yoloPi:
	.zero		904


//--------------------- SYMBOLS --------------------------

	.type		.nv.reservedSmem.offset0,@object
	.size		.nv.reservedSmem.offset0,0x4
